//
// Generated by NVIDIA NVVM Compiler
//
// Compiler Build ID: CL-36424714
// Cuda compilation tools, release 13.0, V13.0.88
// Based on NVVM 20.0.0
//

.version 9.0
.target sm_100
.address_size 64

	// .globl	_Z14tileCopyKernelPKfPfii
// _ZZ14tileCopyKernelPKfPfiiE6s_tile has been demoted

.visible .entry _Z14tileCopyKernelPKfPfii(
	.param .u64 .ptr .align 1 _Z14tileCopyKernelPKfPfii_param_0,
	.param .u64 .ptr .align 1 _Z14tileCopyKernelPKfPfii_param_1,
	.param .u32 _Z14tileCopyKernelPKfPfii_param_2,
	.param .u32 _Z14tileCopyKernelPKfPfii_param_3
)
{
	.reg .pred 	%p<6>;
	.reg .b32 	%r<19>;
	.reg .b32 	%f<3>;
	.reg .b64 	%rd<9>;
	// demoted variable
	.shared .align 4 .b8 _ZZ14tileCopyKernelPKfPfiiE6s_tile[1024];
	ld.param.u64 	%rd1, [_Z14tileCopyKernelPKfPfii_param_0];
	ld.param.u64 	%rd2, [_Z14tileCopyKernelPKfPfii_param_1];
	ld.param.u32 	%r4, [_Z14tileCopyKernelPKfPfii_param_2];
	ld.param.u32 	%r5, [_Z14tileCopyKernelPKfPfii_param_3];
	mov.u32 	%r6, %ctaid.x;
	shl.b32 	%r7, %r6, 4;
	mov.u32 	%r8, %tid.x;
	add.s32 	%r1, %r7, %r8;
	mov.u32 	%r9, %ctaid.y;
	shl.b32 	%r10, %r9, 4;
	mov.u32 	%r11, %tid.y;
	add.s32 	%r2, %r10, %r11;
	setp.lt.s32 	%p2, %r2, %r5;
	setp.lt.s32 	%p3, %r1, %r4;
	and.pred  	%p1, %p3, %p2;
	shl.b32 	%r12, %r11, 6;
	mov.u32 	%r13, _ZZ14tileCopyKernelPKfPfiiE6s_tile;
	add.s32 	%r14, %r13, %r12;
	shl.b32 	%r15, %r8, 2;
	add.s32 	%r3, %r14, %r15;
	not.pred 	%p4, %p1;
	@%p4 bra 	$L__BB0_2;
	cvta.to.global.u64 	%rd3, %rd1;
	mad.lo.s32 	%r17, %r4, %r2, %r1;
	mul.wide.s32 	%rd4, %r17, 4;
	add.s64 	%rd5, %rd3, %rd4;
	ld.global.f32 	%f1, [%rd5];
	st.shared.f32 	[%r3], %f1;
	bra.uni 	$L__BB0_3;
$L__BB0_2:
	mov.b32 	%r16, 0;
	st.shared.u32 	[%r3], %r16;
$L__BB0_3:
	bar.sync 	0;
	@%p4 bra 	$L__BB0_5;
	ld.shared.f32 	%f2, [%r3];
	mad.lo.s32 	%r18, %r4, %r2, %r1;
	cvta.to.global.u64 	%rd6, %rd2;
	mul.wide.s32 	%rd7, %r18, 4;
	add.s64 	%rd8, %rd6, %rd7;
	st.global.f32 	[%rd8], %f2;
$L__BB0_5:
	ret;

}


// ===== COMPILED SASS (sm_100) =====

	.target	sm_100

	.elftype	@"ET_EXEC"


//--------------------- .note.nv.tkinfo           --------------------------
	.section	.note.nv.tkinfo,"",@"SHT_NOTE"
	.sectionflags	@"SHF_NOTE_NV_TKINFO"
	.tkinfo
        /*0018*/ 	.word	0x00000002
        /*0030*/ 	.string	""
        /*0030*/ 	.string	"ptxas"
        /*0030*/ 	.string	"Cuda compilation tools, release 13.0, V13.0.88"
        /*0030*/ 	.string	"Build cuda_13.0.r13.0/compiler.36424714_0"
        /*0030*/ 	.string	"-arch sm_100 -m 64 "



//--------------------- .note.nv.cuinfo           --------------------------
	.section	.note.nv.cuinfo,"",@"SHT_NOTE"
	.sectionflags	@"SHF_NOTE_NV_CUINFO"
        /*0018*/ 	.short	0x0002
        /*001a*/ 	.short	0x0064
        /*001c*/ 	.short	0x0082
	.zero		2


//--------------------- .nv.info                  --------------------------
	.section	.nv.info,"",@"SHT_CUDA_INFO"
	.align	4


	//----- nvinfo : EIATTR_REGCOUNT
	.align		4
        /*0000*/ 	.byte	0x04, 0x2f
        /*0002*/ 	.short	(.L_1 - .L_0)
	.align		4
.L_0:
        /*0004*/ 	.word	index@(_Z14tileCopyKernelPKfPfii)
        /*0008*/ 	.word	0x0000000c


	//----- nvinfo : EIATTR_FRAME_SIZE
	.align		4
.L_1:
        /*000c*/ 	.byte	0x04, 0x11
        /*000e*/ 	.short	(.L_3 - .L_2)
	.align		4
.L_2:
        /*0010*/ 	.word	index@(_Z14tileCopyKernelPKfPfii)
        /*0014*/ 	.word	0x00000000


	//----- nvinfo : EIATTR_MIN_STACK_SIZE
	.align		4
.L_3:
        /*0018*/ 	.byte	0x04, 0x12
        /*001a*/ 	.short	(.L_5 - .L_4)
	.align		4
.L_4:
        /*001c*/ 	.word	index@(_Z14tileCopyKernelPKfPfii)
        /*0020*/ 	.word	0x00000000
.L_5:


//--------------------- .nv.compat                --------------------------
	.section	.nv.compat,"",@"SHT_CUDA_COMPAT_INFO"
	.align	4
        /*0000*/ 	.byte	0x02, 0x09, 0x00, 0x00, 0x02, 0x02, 0x01, 0x00, 0x02, 0x05, 0x05, 0x00, 0x03, 0x07, 0x01, 0x01
        /*0010*/ 	.byte	0x02, 0x03, 0x00, 0x00, 0x02, 0x06, 0x01, 0x00, 0x04, 0x0b, 0x08, 0x00, 0x09, 0x00, 0x00, 0x00
        /*0020*/ 	.byte	0x00, 0x00, 0x00, 0x00


//--------------------- .nv.info._Z14tileCopyKernelPKfPfii --------------------------
	.section	.nv.info._Z14tileCopyKernelPKfPfii,"",@"SHT_CUDA_INFO"
	.sectionflags	@""
	.align	4


	//----- nvinfo : EIATTR_CUDA_API_VERSION
	.align		4
        /*0000*/ 	.byte	0x04, 0x37
        /*0002*/ 	.short	(.L_7 - .L_6)
.L_6:
        /*0004*/ 	.word	0x00000082


	//----- nvinfo : EIATTR_KPARAM_INFO
	.align		4
.L_7:
        /*0008*/ 	.byte	0x04, 0x17
        /*000a*/ 	.short	(.L_9 - .L_8)
.L_8:
        /*000c*/ 	.word	0x00000000
        /*0010*/ 	.short	0x0003
        /*0012*/ 	.short	0x0014
        /*0014*/ 	.byte	0x00, 0xf0, 0x11, 0x00


	//----- nvinfo : EIATTR_KPARAM_INFO
	.align		4
.L_9:
        /*0018*/ 	.byte	0x04, 0x17
        /*001a*/ 	.short	(.L_11 - .L_10)
.L_10:
        /*001c*/ 	.word	0x00000000
        /*0020*/ 	.short	0x0002
        /*0022*/ 	.short	0x0010
        /*0024*/ 	.byte	0x00, 0xf0, 0x11, 0x00


	//----- nvinfo : EIATTR_KPARAM_INFO
	.align		4
.L_11:
        /*0028*/ 	.byte	0x04, 0x17
        /*002a*/ 	.short	(.L_13 - .L_12)
.L_12:
        /*002c*/ 	.word	0x00000000
        /*0030*/ 	.short	0x0001
        /*0032*/ 	.short	0x0008
        /*0034*/ 	.byte	0x00, 0xf5, 0x21, 0x00


	//----- nvinfo : EIATTR_KPARAM_INFO
	.align		4
.L_13:
        /*0038*/ 	.byte	0x04, 0x17
        /*003a*/ 	.short	(.L_15 - .L_14)
.L_14:
        /*003c*/ 	.word	0x00000000
        /*0040*/ 	.short	0x0000
        /*0042*/ 	.short	0x0000
        /*0044*/ 	.byte	0x00, 0xf5, 0x21, 0x00


	//----- nvinfo : EIATTR_SPARSE_MMA_MASK
	.align		4
.L_15:
        /*0048*/ 	.byte	0x03, 0x50
        /*004a*/ 	.short	0x0000


	//----- nvinfo : EIATTR_MAXREG_COUNT
	.align		4
        /*004c*/ 	.byte	0x03, 0x1b
        /*004e*/ 	.short	0x00ff


	//----- nvinfo : EIATTR_NUM_BARRIERS
	.align		4
        /*0050*/ 	.byte	0x02, 0x4c
        /*0052*/ 	.byte	0x01
	.zero		1


	//----- nvinfo : EIATTR_MERCURY_ISA_VERSION
	.align		4
        /*0054*/ 	.byte	0x03, 0x5f
        /*0056*/ 	.short	0x0101


	//----- nvinfo : EIATTR_VRC_CTA_INIT_COUNT
	.align		4
        /*0058*/ 	.byte	0x02, 0x4a
	.zero		1
	.zero		1


	//----- nvinfo : EIATTR_EXIT_INSTR_OFFSETS
	.align		4
        /*005c*/ 	.byte	0x04, 0x1c
        /*005e*/ 	.short	(.L_17 - .L_16)


	//   ....[0]....
.L_16:
        /*0060*/ 	.word	0x00000170


	//   ....[1]....
        /*0064*/ 	.word	0x000001d0


	//----- nvinfo : EIATTR_CBANK_PARAM_SIZE
	.align		4
.L_17:
        /*0068*/ 	.byte	0x03, 0x19
        /*006a*/ 	.short	0x0018


	//----- nvinfo : EIATTR_PARAM_CBANK
	.align		4
        /*006c*/ 	.byte	0x04, 0x0a
        /*006e*/ 	.short	(.L_19 - .L_18)
	.align		4
.L_18:
        /*0070*/ 	.word	index@(.nv.constant0._Z14tileCopyKernelPKfPfii)
        /*0074*/ 	.short	0x0380
        /*0076*/ 	.short	0x0018


	//----- nvinfo : EIATTR_SW_WAR
	.align		4
.L_19:
        /*0078*/ 	.byte	0x04, 0x36
        /*007a*/ 	.short	(.L_21 - .L_20)
.L_20:
        /*007c*/ 	.word	0x00000008
.L_21:


//--------------------- .nv.callgraph             --------------------------
	.section	.nv.callgraph,"",@"SHT_CUDA_CALLGRAPH"
	.align	4
	.sectionentsize	8
	.align		4
        /*0000*/ 	.word	0x00000000
	.align		4
        /*0004*/ 	.word	0xffffffff
	.align		4
        /*0008*/ 	.word	0x00000000
	.align		4
        /*000c*/ 	.word	0xfffffffe
	.align		4
        /*0010*/ 	.word	0x00000000
	.align		4
        /*0014*/ 	.word	0xfffffffd
	.align		4
        /*0018*/ 	.word	0x00000000
	.align		4
        /*001c*/ 	.word	0xfffffffc


//--------------------- .text._Z14tileCopyKernelPKfPfii --------------------------
	.section	.text._Z14tileCopyKernelPKfPfii,"ax",@progbits
	.align	128
        .global         _Z14tileCopyKernelPKfPfii
        .type           _Z14tileCopyKernelPKfPfii,@function
        .size           _Z14tileCopyKernelPKfPfii,(.L_x_1 - _Z14tileCopyKernelPKfPfii)
        .other          _Z14tileCopyKernelPKfPfii,@"STO_CUDA_ENTRY STV_DEFAULT"
_Z14tileCopyKernelPKfPfii:
.text._Z14tileCopyKernelPKfPfii:
[----:B------:R-:W-:Y:S01]  /*0000*/  LDC R1, c[0x0][0x37c] ;  /* 0x0000df00ff017b82 */ /* 0x000fe20000000800 */
[----:B------:R-:W0:Y:S01]  /*0010*/  S2R R5, SR_CTAID.Y ;  /* 0x0000000000057919 */ /* 0x000e220000002600 */
[----:B------:R-:W1:Y:S01]  /*0020*/  LDCU.64 UR8, c[0x0][0x390] ;  /* 0x00007200ff0877ac */ /* 0x000e620008000a00 */
[----:B------:R-:W0:Y:S01]  /*0030*/  S2R R4, SR_TID.Y ;  /* 0x0000000000047919 */ /* 0x000e220000002200 */
[----:B------:R-:W2:Y:S01]  /*0040*/  LDCU.64 UR6, c[0x0][0x358] ;  /* 0x00006b00ff0677ac */ /* 0x000ea20008000a00 */
[----:B------:R-:W3:Y:S01]  /*0050*/  S2R R0, SR_CTAID.X ;  /* 0x0000000000007919 */ /* 0x000ee20000002500 */
[----:B------:R-:W3:Y:S01]  /*0060*/  S2R R9, SR_TID.X ;  /* 0x0000000000097919 */ /* 0x000ee20000002100 */
[----:B0-----:R-:W-:-:S04]  /*0070*/  LEA R5, R5, R4, 0x4 ;  /* 0x0000000405057211 */ /* 0x001fc800078e20ff */
[----:B-1----:R-:W-:Y:S02]  /*0080*/  ISETP.GE.AND P0, PT, R5, UR9, PT ;  /* 0x0000000905007c0c */ /* 0x002fe4000bf06270 */
[----:B---3--:R-:W-:-:S04]  /*0090*/  LEA R0, R0, R9, 0x4 ;  /* 0x0000000900007211 */ /* 0x008fc800078e20ff */
[----:B------:R-:W-:-:S13]  /*00a0*/  ISETP.LT.AND P0, PT, R0, UR8, !P0 ;  /* 0x0000000800007c0c */ /* 0x000fda000c701270 */
[----:B------:R-:W0:Y:S01]  /*00b0*/  @P0 LDC.64 R2, c[0x0][0x380] ;  /* 0x0000e000ff020b82 */ /* 0x000e220000000a00 */
[----:B------:R-:W-:-:S04]  /*00c0*/  @P0 IMAD R7, R5, UR8, R0 ;  /* 0x0000000805070c24 */ /* 0x000fc8000f8e0200 */
[----:B0-----:R-:W-:-:S06]  /*00d0*/  @P0 IMAD.WIDE R2, R7, 0x4, R2 ;  /* 0x0000000407020825 */ /* 0x001fcc00078e0202 */
[----:B--2---:R-:W2:Y:S01]  /*00e0*/  @P0 LDG.E R3, desc[UR6][R2.64] ;  /* 0x0000000602030981 */ /* 0x004ea2000c1e1900 */
[----:B------:R-:W0:Y:S01]  /*00f0*/  S2UR UR5, SR_CgaCtaId ;  /* 0x00000000000579c3 */ /* 0x000e220000008800 */
[----:B------:R-:W-:Y:S02]  /*0100*/  UMOV UR4, 0x400 ;  /* 0x0000040000047882 */ /* 0x000fe40000000000 */
[----:B0-----:R-:W-:-:S06]  /*0110*/  ULEA UR4, UR5, UR4, 0x18 ;  /* 0x0000000405047291 */ /* 0x001fcc000f8ec0ff */
[----:B------:R-:W-:-:S04]  /*0120*/  LEA R4, R4, UR4, 0x6 ;  /* 0x0000000404047c11 */ /* 0x000fc8000f8e30ff */
[----:B------:R-:W-:-:S05]  /*0130*/  LEA R4, R9, R4, 0x2 ;  /* 0x0000000409047211 */ /* 0x000fca00078e10ff */
[----:B--2---:R0:W-:Y:S04]  /*0140*/  @P0 STS [R4], R3 ;  /* 0x0000000304000388 */ /* 0x0041e80000000800 */
[----:B------:R0:W-:Y:S01]  /*0150*/  @!P0 STS [R4], RZ ;  /* 0x000000ff04008388 */ /* 0x0001e20000000800 */
[----:B------:R-:W-:Y:S06]  /*0160*/  BAR.SYNC.DEFER_BLOCKING 0x0 ;  /* 0x0000000000007b1d */ /* 0x000fec0000010000 */
[----:B------:R-:W-:Y:S05]  /*0170*/  @!P0 EXIT ;  /* 0x000000000000894d */ /* 0x000fea0003800000 */
[----:B------:R-:W1:Y:S01]  /*0180*/  LDS R7, [R4] ;  /* 0x0000000004077984 */ /* 0x000e620000000800 */
[----:B0-----:R-:W0:Y:S01]  /*0190*/  LDC.64 R2, c[0x0][0x388] ;  /* 0x0000e200ff027b82 */ /* 0x001e220000000a00 */
[----:B------:R-:W-:-:S04]  /*01a0*/  IMAD R5, R5, UR8, R0 ;  /* 0x0000000805057c24 */ /* 0x000fc8000f8e0200 */
[----:B0-----:R-:W-:-:S05]  /*01b0*/  IMAD.WIDE R2, R5, 0x4, R2 ;  /* 0x0000000405027825 */ /* 0x001fca00078e0202 */
[----:B-1----:R-:W-:Y:S01]  /*01c0*/  STG.E desc[UR6][R2.64], R7 ;  /* 0x0000000702007986 */ /* 0x002fe2000c101906 */
[----:B------:R-:W-:Y:S05]  /*01d0*/  EXIT ;  /* 0x000000000000794d */ /* 0x000fea0003800000 */
.L_x_0:
[----:B------:R-:W-:-:S00]  /*01e0*/  BRA `(.L_x_0) ;  /* 0xfffffffc00fc7947 */ /* 0x000fc0000383ffff */
[----:B------:R-:W-:-:S00]  /*01f0*/  NOP ;  /* 0x0000000000007918 */ /* 0x000fc00000000000 */
        /* <DEDUP_REMOVED lines=8> */
.L_x_1:


//--------------------- .nv.shared._Z14tileCopyKernelPKfPfii --------------------------
	.section	.nv.shared._Z14tileCopyKernelPKfPfii,"aw",@nobits
	.sectionflags	@""
	.align	4
.nv.shared._Z14tileCopyKernelPKfPfii:
	.zero		2048


//--------------------- .nv.shared.reserved.0     --------------------------
	.section	.nv.shared.reserved.0,"aw",@nobits
	.weak		__nv_reservedSMEM_offset_0_alias
	.size		__nv_reservedSMEM_offset_0_alias, 0, 64
	.other		__nv_reservedSMEM_offset_0_alias,@"STO_CUDA_RESERVED_SHARED STV_DEFAULT"
__nv_reservedSMEM_offset_0_alias:
	.zero		0
	.zero		64


//--------------------- .nv.constant0._Z14tileCopyKernelPKfPfii --------------------------
	.section	.nv.constant0._Z14tileCopyKernelPKfPfii,"a",@progbits
	.sectionflags	@""
	.align	4
.nv.constant0._Z14tileCopyKernelPKfPfii:
	.zero		920


//--------------------- SYMBOLS --------------------------

	.type		.nv.reservedSmem.offset0,@object
	.size		.nv.reservedSmem.offset0,0x4
	.type		.nv.reservedSmem.cap,@object
	.size		.nv.reservedSmem.cap,0x4
